//
// Generated by NVIDIA NVVM Compiler
//
// Compiler Build ID: CL-36424714
// Cuda compilation tools, release 13.0, V13.0.88
// Based on NVVM 20.0.0
//

.version 9.0
.target sm_100
.address_size 64

	// .globl	_Z6kernelPiS_S_x

.visible .entry _Z6kernelPiS_S_x(
	.param .u64 .ptr .align 1 _Z6kernelPiS_S_x_param_0,
	.param .u64 .ptr .align 1 _Z6kernelPiS_S_x_param_1,
	.param .u64 .ptr .align 1 _Z6kernelPiS_S_x_param_2,
	.param .u64 _Z6kernelPiS_S_x_param_3
)
{
	.reg .pred 	%p<8>;
	.reg .b32 	%r<30>;
	.reg .b64 	%rd<57>;

	ld.param.u64 	%rd25, [_Z6kernelPiS_S_x_param_0];
	ld.param.u64 	%rd26, [_Z6kernelPiS_S_x_param_1];
	ld.param.u64 	%rd27, [_Z6kernelPiS_S_x_param_2];
	ld.param.u64 	%rd24, [_Z6kernelPiS_S_x_param_3];
	cvta.to.global.u64 	%rd1, %rd27;
	cvta.to.global.u64 	%rd2, %rd26;
	cvta.to.global.u64 	%rd3, %rd25;
	mov.u32 	%r1, %ntid.x;
	mov.u32 	%r2, %ctaid.x;
	mov.u32 	%r3, %tid.x;
	mad.lo.s32 	%r4, %r1, %r2, %r3;
	cvt.u64.u32 	%rd55, %r4;
	mov.u32 	%r5, %nctaid.x;
	mul.lo.s32 	%r6, %r1, %r5;
	cvt.u64.u32 	%rd5, %r6;
	setp.le.s64 	%p1, %rd24, %rd55;
	@%p1 bra 	$L__BB0_10;
	add.s64 	%rd28, %rd5, %rd55;
	max.u64 	%rd29, %rd24, %rd28;
	setp.lt.u64 	%p2, %rd28, %rd24;
	selp.u64 	%rd6, 1, 0, %p2;
	add.s64 	%rd30, %rd28, %rd6;
	sub.s64 	%rd7, %rd29, %rd30;
	and.b64  	%rd31, %rd7, -4294967296;
	setp.ne.s64 	%p3, %rd31, 0;
	@%p3 bra 	$L__BB0_3;
	cvt.u32.u64 	%r7, %rd5;
	cvt.u32.u64 	%r8, %rd7;
	div.u32 	%r9, %r8, %r7;
	cvt.u64.u32 	%rd51, %r9;
	bra.uni 	$L__BB0_4;
$L__BB0_3:
	div.u64 	%rd51, %rd7, %rd5;
$L__BB0_4:
	add.s64 	%rd11, %rd51, %rd6;
	and.b64  	%rd32, %rd11, 3;
	setp.eq.s64 	%p4, %rd32, 3;
	@%p4 bra 	$L__BB0_7;
	shl.b64 	%rd53, %rd55, 2;
	shl.b64 	%rd13, %rd5, 2;
	add.s64 	%rd33, %rd11, 1;
	and.b64  	%rd52, %rd33, 3;
$L__BB0_6:
	.pragma "nounroll";
	add.s64 	%rd34, %rd3, %rd53;
	ld.global.u32 	%r10, [%rd34];
	add.s64 	%rd35, %rd2, %rd53;
	ld.global.u32 	%r11, [%rd35];
	add.s32 	%r12, %r10, %r11;
	mul.lo.s32 	%r13, %r12, %r12;
	add.s64 	%rd36, %rd1, %rd53;
	st.global.u32 	[%rd36], %r13;
	add.s64 	%rd55, %rd55, %rd5;
	add.s64 	%rd53, %rd53, %rd13;
	add.s64 	%rd52, %rd52, -1;
	setp.ne.s64 	%p5, %rd52, 0;
	@%p5 bra 	$L__BB0_6;
$L__BB0_7:
	setp.lt.u64 	%p6, %rd11, 3;
	@%p6 bra 	$L__BB0_10;
	shl.b64 	%rd41, %rd5, 2;
$L__BB0_9:
	shl.b64 	%rd37, %rd55, 2;
	add.s64 	%rd38, %rd3, %rd37;
	ld.global.u32 	%r14, [%rd38];
	add.s64 	%rd39, %rd2, %rd37;
	ld.global.u32 	%r15, [%rd39];
	add.s32 	%r16, %r14, %r15;
	mul.lo.s32 	%r17, %r16, %r16;
	add.s64 	%rd40, %rd1, %rd37;
	st.global.u32 	[%rd40], %r17;
	add.s64 	%rd42, %rd38, %rd41;
	ld.global.u32 	%r18, [%rd42];
	add.s64 	%rd43, %rd39, %rd41;
	ld.global.u32 	%r19, [%rd43];
	add.s32 	%r20, %r18, %r19;
	mul.lo.s32 	%r21, %r20, %r20;
	add.s64 	%rd44, %rd40, %rd41;
	st.global.u32 	[%rd44], %r21;
	add.s64 	%rd45, %rd42, %rd41;
	ld.global.u32 	%r22, [%rd45];
	add.s64 	%rd46, %rd43, %rd41;
	ld.global.u32 	%r23, [%rd46];
	add.s32 	%r24, %r22, %r23;
	mul.lo.s32 	%r25, %r24, %r24;
	add.s64 	%rd47, %rd44, %rd41;
	st.global.u32 	[%rd47], %r25;
	add.s64 	%rd48, %rd45, %rd41;
	ld.global.u32 	%r26, [%rd48];
	add.s64 	%rd49, %rd46, %rd41;
	ld.global.u32 	%r27, [%rd49];
	add.s32 	%r28, %r26, %r27;
	mul.lo.s32 	%r29, %r28, %r28;
	add.s64 	%rd50, %rd47, %rd41;
	st.global.u32 	[%rd50], %r29;
	add.s64 	%rd55, %rd41, %rd55;
	setp.lt.s64 	%p7, %rd55, %rd24;
	@%p7 bra 	$L__BB0_9;
$L__BB0_10:
	ret;

}


// ===== COMPILED SASS (sm_100) =====

	.target	sm_100

	.elftype	@"ET_EXEC"


//--------------------- .note.nv.tkinfo           --------------------------
	.section	.note.nv.tkinfo,"",@"SHT_NOTE"
	.sectionflags	@"SHF_NOTE_NV_TKINFO"
	.tkinfo
        /*0018*/ 	.word	0x00000002
        /*0030*/ 	.string	""
        /*0030*/ 	.string	"ptxas"
        /*0030*/ 	.string	"Cuda compilation tools, release 13.0, V13.0.88"
        /*0030*/ 	.string	"Build cuda_13.0.r13.0/compiler.36424714_0"
        /*0030*/ 	.string	"-arch sm_100 -m 64 "



//--------------------- .note.nv.cuinfo           --------------------------
	.section	.note.nv.cuinfo,"",@"SHT_NOTE"
	.sectionflags	@"SHF_NOTE_NV_CUINFO"
        /*0018*/ 	.short	0x0002
        /*001a*/ 	.short	0x0064
        /*001c*/ 	.short	0x0082
	.zero		2


//--------------------- .nv.info                  --------------------------
	.section	.nv.info,"",@"SHT_CUDA_INFO"
	.align	4


	//----- nvinfo : EIATTR_REGCOUNT
	.align		4
        /*0000*/ 	.byte	0x04, 0x2f
        /*0002*/ 	.short	(.L_1 - .L_0)
	.align		4
.L_0:
        /*0004*/ 	.word	index@(_Z6kernelPiS_S_x)
        /*0008*/ 	.word	0x00000018


	//----- nvinfo : EIATTR_FRAME_SIZE
	.align		4
.L_1:
        /*000c*/ 	.byte	0x04, 0x11
        /*000e*/ 	.short	(.L_3 - .L_2)
	.align		4
.L_2:
        /*0010*/ 	.word	index@($__internal_0_$__cuda_sm20_div_u64)
        /*0014*/ 	.word	0x00000000


	//----- nvinfo : EIATTR_FRAME_SIZE
	.align		4
.L_3:
        /*0018*/ 	.byte	0x04, 0x11
        /*001a*/ 	.short	(.L_5 - .L_4)
	.align		4
.L_4:
        /*001c*/ 	.word	index@(_Z6kernelPiS_S_x)
        /*0020*/ 	.word	0x00000000


	//----- nvinfo : EIATTR_MIN_STACK_SIZE
	.align		4
.L_5:
        /*0024*/ 	.byte	0x04, 0x12
        /*0026*/ 	.short	(.L_7 - .L_6)
	.align		4
.L_6:
        /*0028*/ 	.word	index@(_Z6kernelPiS_S_x)
        /*002c*/ 	.word	0x00000000
.L_7:


//--------------------- .nv.compat                --------------------------
	.section	.nv.compat,"",@"SHT_CUDA_COMPAT_INFO"
	.align	4
        /*0000*/ 	.byte	0x02, 0x09, 0x00, 0x00, 0x02, 0x02, 0x01, 0x00, 0x02, 0x05, 0x05, 0x00, 0x03, 0x07, 0x01, 0x01
        /*0010*/ 	.byte	0x02, 0x03, 0x00, 0x00, 0x02, 0x06, 0x01, 0x00, 0x04, 0x0b, 0x08, 0x00, 0x09, 0x00, 0x00, 0x00
        /*0020*/ 	.byte	0x00, 0x00, 0x00, 0x00


//--------------------- .nv.info._Z6kernelPiS_S_x --------------------------
	.section	.nv.info._Z6kernelPiS_S_x,"",@"SHT_CUDA_INFO"
	.sectionflags	@""
	.align	4


	//----- nvinfo : EIATTR_CUDA_API_VERSION
	.align		4
        /*0000*/ 	.byte	0x04, 0x37
        /*0002*/ 	.short	(.L_9 - .L_8)
.L_8:
        /*0004*/ 	.word	0x00000082


	//----- nvinfo : EIATTR_KPARAM_INFO
	.align		4
.L_9:
        /*0008*/ 	.byte	0x04, 0x17
        /*000a*/ 	.short	(.L_11 - .L_10)
.L_10:
        /*000c*/ 	.word	0x00000000
        /*0010*/ 	.short	0x0003
        /*0012*/ 	.short	0x0018
        /*0014*/ 	.byte	0x00, 0xf0, 0x21, 0x00


	//----- nvinfo : EIATTR_KPARAM_INFO
	.align		4
.L_11:
        /*0018*/ 	.byte	0x04, 0x17
        /*001a*/ 	.short	(.L_13 - .L_12)
.L_12:
        /*001c*/ 	.word	0x00000000
        /*0020*/ 	.short	0x0002
        /*0022*/ 	.short	0x0010
        /*0024*/ 	.byte	0x00, 0xf5, 0x21, 0x00


	//----- nvinfo : EIATTR_KPARAM_INFO
	.align		4
.L_13:
        /*0028*/ 	.byte	0x04, 0x17
        /*002a*/ 	.short	(.L_15 - .L_14)
.L_14:
        /*002c*/ 	.word	0x00000000
        /*0030*/ 	.short	0x0001
        /*0032*/ 	.short	0x0008
        /*0034*/ 	.byte	0x00, 0xf5, 0x21, 0x00


	//----- nvinfo : EIATTR_KPARAM_INFO
	.align		4
.L_15:
        /*0038*/ 	.byte	0x04, 0x17
        /*003a*/ 	.short	(.L_17 - .L_16)
.L_16:
        /*003c*/ 	.word	0x00000000
        /*0040*/ 	.short	0x0000
        /*0042*/ 	.short	0x0000
        /*0044*/ 	.byte	0x00, 0xf5, 0x21, 0x00


	//----- nvinfo : EIATTR_SPARSE_MMA_MASK
	.align		4
.L_17:
        /*0048*/ 	.byte	0x03, 0x50
        /*004a*/ 	.short	0x0000


	//----- nvinfo : EIATTR_MAXREG_COUNT
	.align		4
        /*004c*/ 	.byte	0x03, 0x1b
        /*004e*/ 	.short	0x00ff


	//----- nvinfo : EIATTR_MERCURY_ISA_VERSION
	.align		4
        /*0050*/ 	.byte	0x03, 0x5f
        /*0052*/ 	.short	0x0101


	//----- nvinfo : EIATTR_VRC_CTA_INIT_COUNT
	.align		4
        /*0054*/ 	.byte	0x02, 0x4a
	.zero		1
	.zero		1


	//----- nvinfo : EIATTR_EXIT_INSTR_OFFSETS
	.align		4
        /*0058*/ 	.byte	0x04, 0x1c
        /*005a*/ 	.short	(.L_19 - .L_18)


	//   ....[0]....
.L_18:
        /*005c*/ 	.word	0x000000a0


	//   ....[1]....
        /*0060*/ 	.word	0x00000590


	//   ....[2]....
        /*0064*/ 	.word	0x00000910


	//----- nvinfo : EIATTR_CRS_STACK_SIZE
	.align		4
.L_19:
        /*0068*/ 	.byte	0x04, 0x1e
        /*006a*/ 	.short	(.L_21 - .L_20)
.L_20:
        /*006c*/ 	.word	0x00000000


	//----- nvinfo : EIATTR_CBANK_PARAM_SIZE
	.align		4
.L_21:
        /*0070*/ 	.byte	0x03, 0x19
        /*0072*/ 	.short	0x0020


	//----- nvinfo : EIATTR_PARAM_CBANK
	.align		4
        /*0074*/ 	.byte	0x04, 0x0a
        /*0076*/ 	.short	(.L_23 - .L_22)
	.align		4
.L_22:
        /*0078*/ 	.word	index@(.nv.constant0._Z6kernelPiS_S_x)
        /*007c*/ 	.short	0x0380
        /*007e*/ 	.short	0x0020


	//----- nvinfo : EIATTR_SW_WAR
	.align		4
.L_23:
        /*0080*/ 	.byte	0x04, 0x36
        /*0082*/ 	.short	(.L_25 - .L_24)
.L_24:
        /*0084*/ 	.word	0x00000008
.L_25:


//--------------------- .nv.callgraph             --------------------------
	.section	.nv.callgraph,"",@"SHT_CUDA_CALLGRAPH"
	.align	4
	.sectionentsize	8
	.align		4
        /*0000*/ 	.word	0x00000000
	.align		4
        /*0004*/ 	.word	0xffffffff
	.align		4
        /*0008*/ 	.word	0x00000000
	.align		4
        /*000c*/ 	.word	0xfffffffe
	.align		4
        /*0010*/ 	.word	0x00000000
	.align		4
        /*0014*/ 	.word	0xfffffffd
	.align		4
        /*0018*/ 	.word	0x00000000
	.align		4
        /*001c*/ 	.word	0xfffffffc


//--------------------- .text._Z6kernelPiS_S_x    --------------------------
	.section	.text._Z6kernelPiS_S_x,"ax",@progbits
	.align	128
        .global         _Z6kernelPiS_S_x
        .type           _Z6kernelPiS_S_x,@function
        .size           _Z6kernelPiS_S_x,(.L_x_8 - _Z6kernelPiS_S_x)
        .other          _Z6kernelPiS_S_x,@"STO_CUDA_ENTRY STV_DEFAULT"
_Z6kernelPiS_S_x:
.text._Z6kernelPiS_S_x:
[----:B------:R-:W-:Y:S01]  /*0000*/  LDC R1, c[0x0][0x37c] ;  /* 0x0000df00ff017b82 */ /* 0x000fe20000000800 */
[----:B------:R-:W0:Y:S01]  /*0010*/  S2R R0, SR_CTAID.X ;  /* 0x0000000000007919 */ /* 0x000e220000002500 */
[----:B------:R-:W1:Y:S06]  /*0020*/  LDCU UR4, c[0x0][0x360] ;  /* 0x00006c00ff0477ac */ /* 0x000e6c0008000800 */
[----:B------:R-:W1:Y:S01]  /*0030*/  LDC R5, c[0x0][0x370] ;  /* 0x0000dc00ff057b82 */ /* 0x000e620000000800 */
[----:B------:R-:W0:Y:S01]  /*0040*/  S2R R3, SR_TID.X ;  /* 0x0000000000037919 */ /* 0x000e220000002100 */
[----:B------:R-:W2:Y:S01]  /*0050*/  LDCU.64 UR6, c[0x0][0x398] ;  /* 0x00007300ff0677ac */ /* 0x000ea20008000a00 */
[----:B-1----:R-:W-:-:S02]  /*0060*/  IMAD R5, R5, UR4, RZ ;  /* 0x0000000405057c24 */ /* 0x002fc4000f8e02ff */
[----:B0-----:R-:W-:-:S05]  /*0070*/  IMAD R0, R0, UR4, R3 ;  /* 0x0000000400007c24 */ /* 0x001fca000f8e0203 */
[----:B--2---:R-:W-:-:S04]  /*0080*/  ISETP.GE.U32.AND P0, PT, R0, UR6, PT ;  /* 0x0000000600007c0c */ /* 0x004fc8000bf06070 */
[----:B------:R-:W-:-:S13]  /*0090*/  ISETP.GE.AND.EX P0, PT, RZ, UR7, PT, P0 ;  /* 0x00000007ff007c0c */ /* 0x000fda000bf06300 */
[----:B------:R-:W-:Y:S05]  /*00a0*/  @P0 EXIT ;  /* 0x000000000000094d */ /* 0x000fea0003800000 */
[----:B------:R-:W-:Y:S01]  /*00b0*/  IADD3 R4, P0, PT, R5, R0, RZ ;  /* 0x0000000005047210 */ /* 0x000fe20007f1e0ff */
[----:B------:R-:W-:Y:S01]  /*00c0*/  IMAD.MOV.U32 R3, RZ, RZ, RZ ;  /* 0x000000ffff037224 */ /* 0x000fe200078e00ff */
[----:B------:R-:W-:Y:S02]  /*00d0*/  BSSY.RECONVERGENT B0, `(.L_x_0) ;  /* 0x0000025000007945 */ /* 0x000fe40003800200 */
[C---:B------:R-:W-:Y:S01]  /*00e0*/  ISETP.GT.U32.AND P1, PT, R4.reuse, UR6, PT ;  /* 0x0000000604007c0c */ /* 0x040fe2000bf24070 */
[----:B------:R-:W-:Y:S01]  /*00f0*/  IMAD.X R9, RZ, RZ, R3, P0 ;  /* 0x000000ffff097224 */ /* 0x000fe200000e0603 */
[----:B------:R-:W-:-:S04]  /*0100*/  ISETP.GE.U32.AND P0, PT, R4, UR6, PT ;  /* 0x0000000604007c0c */ /* 0x000fc8000bf06070 */
[C---:B------:R-:W-:Y:S02]  /*0110*/  ISETP.GT.U32.AND.EX P1, PT, R9.reuse, UR7, PT, P1 ;  /* 0x0000000709007c0c */ /* 0x040fe4000bf24110 */
[C---:B------:R-:W-:Y:S02]  /*0120*/  ISETP.GE.U32.AND.EX P0, PT, R9.reuse, UR7, PT, P0 ;  /* 0x0000000709007c0c */ /* 0x040fe4000bf06100 */
[----:B------:R-:W-:Y:S02]  /*0130*/  SEL R7, R4, UR6, P1 ;  /* 0x0000000604077c07 */ /* 0x000fe40008800000 */
[----:B------:R-:W-:Y:S02]  /*0140*/  SEL R2, RZ, 0x1, P0 ;  /* 0x00000001ff027807 */ /* 0x000fe40000000000 */
[----:B------:R-:W-:Y:S02]  /*0150*/  SEL R6, R9, UR7, P1 ;  /* 0x0000000709067c07 */ /* 0x000fe40008800000 */
[----:B------:R-:W-:-:S04]  /*0160*/  IADD3 R4, P0, P1, R7, -R4, -R2 ;  /* 0x8000000407047210 */ /* 0x000fc8000791e802 */
[----:B------:R-:W-:-:S04]  /*0170*/  IADD3.X R7, PT, PT, R6, -0x1, ~R9, P0, P1 ;  /* 0xffffffff06077810 */ /* 0x000fc800007e2c09 */
[----:B------:R-:W-:-:S13]  /*0180*/  ISETP.NE.U32.AND P0, PT, R7, RZ, PT ;  /* 0x000000ff0700720c */ /* 0x000fda0003f05070 */
[----:B------:R-:W-:Y:S05]  /*0190*/  @P0 BRA `(.L_x_1) ;  /* 0x0000000000500947 */ /* 0x000fea0003800000 */
[----:B------:R-:W0:Y:S01]  /*01a0*/  I2F.U32.RP R8, R5 ;  /* 0x0000000500087306 */ /* 0x000e220000209000 */
[----:B------:R-:W-:Y:S01]  /*01b0*/  IMAD.MOV R9, RZ, RZ, -R5 ;  /* 0x000000ffff097224 */ /* 0x000fe200078e0a05 */
[----:B------:R-:W-:-:S06]  /*01c0*/  ISETP.NE.U32.AND P2, PT, R5, RZ, PT ;  /* 0x000000ff0500720c */ /* 0x000fcc0003f45070 */
[----:B0-----:R-:W0:Y:S02]  /*01d0*/  MUFU.RCP R8, R8 ;  /* 0x0000000800087308 */ /* 0x001e240000001000 */
[----:B0-----:R-:W-:-:S06]  /*01e0*/  VIADD R6, R8, 0xffffffe ;  /* 0x0ffffffe08067836 */ /* 0x001fcc0000000000 */
[----:B------:R0:W1:Y:S02]  /*01f0*/  F2I.FTZ.U32.TRUNC.NTZ R7, R6 ;  /* 0x0000000600077305 */ /* 0x000064000021f000 */
[----:B0-----:R-:W-:Y:S02]  /*0200*/  IMAD.MOV.U32 R6, RZ, RZ, RZ ;  /* 0x000000ffff067224 */ /* 0x001fe400078e00ff */
[----:B-1----:R-:W-:-:S04]  /*0210*/  IMAD R9, R9, R7, RZ ;  /* 0x0000000709097224 */ /* 0x002fc800078e02ff */
[----:B------:R-:W-:-:S06]  /*0220*/  IMAD.HI.U32 R7, R7, R9, R6 ;  /* 0x0000000907077227 */ /* 0x000fcc00078e0006 */
[----:B------:R-:W-:-:S04]  /*0230*/  IMAD.HI.U32 R6, R7, R4, RZ ;  /* 0x0000000407067227 */ /* 0x000fc800078e00ff */
[----:B------:R-:W-:-:S04]  /*0240*/  IMAD.MOV R7, RZ, RZ, -R6 ;  /* 0x000000ffff077224 */ /* 0x000fc800078e0a06 */
[----:B------:R-:W-:Y:S02]  /*0250*/  IMAD R4, R5, R7, R4 ;  /* 0x0000000705047224 */ /* 0x000fe400078e0204 */
[----:B------:R-:W-:-:S03]  /*0260*/  IMAD.MOV.U32 R7, RZ, RZ, RZ ;  /* 0x000000ffff077224 */ /* 0x000fc600078e00ff */
[----:B------:R-:W-:-:S13]  /*0270*/  ISETP.GE.U32.AND P0, PT, R4, R5, PT ;  /* 0x000000050400720c */ /* 0x000fda0003f06070 */
[----:B------:R-:W-:Y:S02]  /*0280*/  @P0 IMAD.IADD R4, R4, 0x1, -R5 ;  /* 0x0000000104040824 */ /* 0x000fe400078e0a05 */
[----:B------:R-:W-:-:S03]  /*0290*/  @P0 VIADD R6, R6, 0x1 ;  /* 0x0000000106060836 */ /* 0x000fc60000000000 */
[----:B------:R-:W-:-:S13]  /*02a0*/  ISETP.GE.U32.AND P1, PT, R4, R5, PT ;  /* 0x000000050400720c */ /* 0x000fda0003f26070 */
[----:B------:R-:W-:Y:S01]  /*02b0*/  @P1 VIADD R6, R6, 0x1 ;  /* 0x0000000106061836 */ /* 0x000fe20000000000 */
[----:B------:R-:W-:Y:S01]  /*02c0*/  @!P2 LOP3.LUT R6, RZ, R5, RZ, 0x33, !PT ;  /* 0x00000005ff06a212 */ /* 0x000fe200078e33ff */
[----:B------:R-:W-:Y:S06]  /*02d0*/  BRA `(.L_x_2) ;  /* 0x0000000000107947 */ /* 0x000fec0003800000 */
.L_x_1:
[----:B------:R-:W-:-:S07]  /*02e0*/  MOV R6, 0x300 ;  /* 0x0000030000067802 */ /* 0x000fce0000000f00 */
[----:B------:R-:W-:Y:S05]  /*02f0*/  CALL.REL.NOINC `($__internal_0_$__cuda_sm20_div_u64) ;  /* 0x0000000400887944 */ /* 0x000fea0003c00000 */
[----:B------:R-:W-:Y:S02]  /*0300*/  IMAD.MOV.U32 R6, RZ, RZ, R4 ;  /* 0x000000ffff067224 */ /* 0x000fe400078e0004 */
[----:B------:R-:W-:-:S07]  /*0310*/  IMAD.MOV.U32 R7, RZ, RZ, R9 ;  /* 0x000000ffff077224 */ /* 0x000fce00078e0009 */
.L_x_2:
[----:B------:R-:W-:Y:S05]  /*0320*/  BSYNC.RECONVERGENT B0 ;  /* 0x0000000000007941 */ /* 0x000fea0003800200 */
.L_x_0:
[----:B------:R-:W-:Y:S01]  /*0330*/  IADD3 R2, P0, PT, R6, R2, RZ ;  /* 0x0000000206027210 */ /* 0x000fe20007f1e0ff */
[----:B------:R-:W0:Y:S01]  /*0340*/  LDCU.64 UR4, c[0x0][0x358] ;  /* 0x00006b00ff0477ac */ /* 0x000e220008000a00 */
[----:B------:R-:W-:Y:S02]  /*0350*/  BSSY.RECONVERGENT B0, `(.L_x_3) ;  /* 0x0000023000007945 */ /* 0x000fe40003800200 */
[C---:B------:R-:W-:Y:S01]  /*0360*/  LOP3.LUT R4, R2.reuse, 0x3, RZ, 0xc0, !PT ;  /* 0x0000000302047812 */ /* 0x040fe200078ec0ff */
[----:B------:R-:W-:Y:S01]  /*0370*/  IMAD.X R6, RZ, RZ, R7, P0 ;  /* 0x000000ffff067224 */ /* 0x000fe200000e0607 */
[----:B------:R-:W-:Y:S01]  /*0380*/  ISETP.GE.U32.AND P0, PT, R2, 0x3, PT ;  /* 0x000000030200780c */ /* 0x000fe20003f06070 */
[----:B------:R-:W1:Y:S01]  /*0390*/  LDCU.64 UR6, c[0x0][0x390] ;  /* 0x00007200ff0677ac */ /* 0x000e620008000a00 */
[----:B------:R-:W-:Y:S02]  /*03a0*/  ISETP.NE.U32.AND P1, PT, R4, 0x3, PT ;  /* 0x000000030400780c */ /* 0x000fe40003f25070 */
[----:B------:R-:W-:Y:S01]  /*03b0*/  ISETP.GE.U32.AND.EX P0, PT, R6, RZ, PT, P0 ;  /* 0x000000ff0600720c */ /* 0x000fe20003f06100 */
[----:B------:R-:W2:Y:S01]  /*03c0*/  LDCU.128 UR8, c[0x0][0x380] ;  /* 0x00007000ff0877ac */ /* 0x000ea20008000c00 */
[----:B------:R-:W-:-:S13]  /*03d0*/  ISETP.NE.AND.EX P1, PT, RZ, RZ, PT, P1 ;  /* 0x000000ffff00720c */ /* 0x000fda0003f25310 */
[----:B01----:R-:W-:Y:S05]  /*03e0*/  @!P1 BRA `(.L_x_4) ;  /* 0x0000000000649947 */ /* 0x003fea0003800000 */
[----:B------:R-:W-:Y:S01]  /*03f0*/  VIADD R4, R2, 0x1 ;  /* 0x0000000102047836 */ /* 0x000fe20000000000 */
[C---:B------:R-:W-:Y:S01]  /*0400*/  SHF.L.U64.HI R16, R0.reuse, 0x2, R3 ;  /* 0x0000000200107819 */ /* 0x040fe20000010203 */
[----:B------:R-:W-:Y:S02]  /*0410*/  IMAD.SHL.U32 R14, R0, 0x4, RZ ;  /* 0x00000004000e7824 */ /* 0x000fe400078e00ff */
[----:B------:R-:W-:Y:S01]  /*0420*/  IMAD.MOV.U32 R12, RZ, RZ, RZ ;  /* 0x000000ffff0c7224 */ /* 0x000fe200078e00ff */
[----:B------:R-:W-:-:S07]  /*0430*/  LOP3.LUT R4, R4, 0x3, RZ, 0xc0, !PT ;  /* 0x0000000304047812 */ /* 0x000fce00078ec0ff */
.L_x_5:
[C---:B--2---:R-:W-:Y:S02]  /*0440*/  IADD3 R8, P2, PT, R14.reuse, UR10, RZ ;  /* 0x0000000a0e087c10 */ /* 0x044fe4000ff5e0ff */
[----:B------:R-:W-:Y:S02]  /*0450*/  IADD3 R6, P1, PT, R14, UR8, RZ ;  /* 0x000000080e067c10 */ /* 0x000fe4000ff3e0ff */
[C---:B------:R-:W-:Y:S02]  /*0460*/  IADD3.X R9, PT, PT, R16.reuse, UR11, RZ, P2, !PT ;  /* 0x0000000b10097c10 */ /* 0x040fe400097fe4ff */
[----:B------:R-:W-:-:S04]  /*0470*/  IADD3.X R7, PT, PT, R16, UR9, RZ, P1, !PT ;  /* 0x0000000910077c10 */ /* 0x000fc80008ffe4ff */
[----:B------:R-:W2:Y:S04]  /*0480*/  LDG.E R9, desc[UR4][R8.64] ;  /* 0x0000000408097981 */ /* 0x000ea8000c1e1900 */
[----:B------:R-:W2:Y:S01]  /*0490*/  LDG.E R6, desc[UR4][R6.64] ;  /* 0x0000000406067981 */ /* 0x000ea2000c1e1900 */
[----:B0-----:R-:W-:-:S04]  /*04a0*/  IADD3 R10, P1, PT, R14, UR6, RZ ;  /* 0x000000060e0a7c10 */ /* 0x001fc8000ff3e0ff */
[----:B------:R-:W-:Y:S02]  /*04b0*/  IADD3.X R11, PT, PT, R16, UR7, RZ, P1, !PT ;  /* 0x00000007100b7c10 */ /* 0x000fe40008ffe4ff */
[----:B------:R-:W-:-:S04]  /*04c0*/  IADD3 R4, P1, PT, R4, -0x1, RZ ;  /* 0xffffffff04047810 */ /* 0x000fc80007f3e0ff */
[----:B------:R-:W-:Y:S02]  /*04d0*/  IADD3.X R12, PT, PT, R12, -0x1, RZ, P1, !PT ;  /* 0xffffffff0c0c7810 */ /* 0x000fe40000ffe4ff */
[----:B------:R-:W-:-:S04]  /*04e0*/  ISETP.NE.U32.AND P1, PT, R4, RZ, PT ;  /* 0x000000ff0400720c */ /* 0x000fc80003f25070 */
[----:B------:R-:W-:Y:S02]  /*04f0*/  ISETP.NE.AND.EX P1, PT, R12, RZ, PT, P1 ;  /* 0x000000ff0c00720c */ /* 0x000fe40003f25310 */
[C---:B------:R-:W-:Y:S02]  /*0500*/  IADD3 R0, P2, PT, R5.reuse, R0, RZ ;  /* 0x0000000005007210 */ /* 0x040fe40007f5e0ff */
[----:B------:R-:W-:-:S03]  /*0510*/  LEA R14, P3, R5, R14, 0x2 ;  /* 0x0000000e050e7211 */ /* 0x000fc600078610ff */
[----:B------:R-:W-:Y:S01]  /*0520*/  IMAD.X R3, RZ, RZ, R3, P2 ;  /* 0x000000ffff037224 */ /* 0x000fe200010e0603 */
[----:B------:R-:W-:Y:S01]  /*0530*/  LEA.HI.X R16, R5, R16, RZ, 0x2, P3 ;  /* 0x0000001005107211 */ /* 0x000fe200018f14ff */
[----:B--2---:R-:W-:-:S04]  /*0540*/  IMAD.IADD R2, R6, 0x1, R9 ;  /* 0x0000000106027824 */ /* 0x004fc800078e0209 */
[----:B------:R-:W-:-:S05]  /*0550*/  IMAD R13, R2, R2, RZ ;  /* 0x00000002020d7224 */ /* 0x000fca00078e02ff */
[----:B------:R0:W-:Y:S01]  /*0560*/  STG.E desc[UR4][R10.64], R13 ;  /* 0x0000000d0a007986 */ /* 0x0001e2000c101904 */
[----:B------:R-:W-:Y:S05]  /*0570*/  @P1 BRA `(.L_x_5) ;  /* 0xfffffffc00b01947 */ /* 0x000fea000383ffff */
.L_x_4:
[----:B--2---:R-:W-:Y:S05]  /*0580*/  BSYNC.RECONVERGENT B0 ;  /* 0x0000000000007941 */ /* 0x004fea0003800200 */
.L_x_3:
[----:B------:R-:W-:Y:S05]  /*0590*/  @!P0 EXIT ;  /* 0x000000000000894d */ /* 0x000fea0003800000 */
[----:B------:R-:W-:Y:S01]  /*05a0*/  IMAD.SHL.U32 R7, R5, 0x4, RZ ;  /* 0x0000000405077824 */ /* 0x000fe200078e00ff */
[----:B------:R-:W-:Y:S01]  /*05b0*/  SHF.R.U32.HI R2, RZ, 0x1e, R5 ;  /* 0x0000001eff027819 */ /* 0x000fe20000011605 */
[----:B------:R-:W1:Y:S01]  /*05c0*/  LDCU.128 UR8, c[0x0][0x380] ;  /* 0x00007000ff0877ac */ /* 0x000e620008000c00 */
[----:B------:R-:W2:Y:S05]  /*05d0*/  LDCU.128 UR12, c[0x0][0x390] ;  /* 0x00007200ff0c77ac */ /* 0x000eaa0008000c00 */
.L_x_6:
[C---:B---3--:R-:W-:Y:S01]  /*05e0*/  IMAD.SHL.U32 R4, R0.reuse, 0x4, RZ ;  /* 0x0000000400047824 */ /* 0x048fe200078e00ff */
[----:B------:R-:W-:-:S04]  /*05f0*/  SHF.L.U64.HI R9, R0, 0x2, R3 ;  /* 0x0000000200097819 */ /* 0x000fc80000010203 */
[C---:B01----:R-:W-:Y:S02]  /*0600*/  IADD3 R10, P0, PT, R4.reuse, UR8, RZ ;  /* 0x00000008040a7c10 */ /* 0x043fe4000ff1e0ff */
[----:B------:R-:W-:Y:S02]  /*0610*/  IADD3 R12, P1, PT, R4, UR10, RZ ;  /* 0x0000000a040c7c10 */ /* 0x000fe4000ff3e0ff */
[C---:B------:R-:W-:Y:S02]  /*0620*/  IADD3.X R11, PT, PT, R9.reuse, UR9, RZ, P0, !PT ;  /* 0x00000009090b7c10 */ /* 0x040fe400087fe4ff */
[----:B------:R-:W-:-:S03]  /*0630*/  IADD3.X R13, PT, PT, R9, UR11, RZ, P1, !PT ;  /* 0x0000000b090d7c10 */ /* 0x000fc60008ffe4ff */
[----:B------:R-:W3:Y:S04]  /*0640*/  LDG.E R5, desc[UR4][R10.64] ;  /* 0x000000040a057981 */ /* 0x000ee8000c1e1900 */
[----:B------:R-:W3:Y:S01]  /*0650*/  LDG.E R6, desc[UR4][R12.64] ;  /* 0x000000040c067981 */ /* 0x000ee2000c1e1900 */
[----:B--2---:R-:W-:Y:S02]  /*0660*/  IADD3 R4, P0, PT, R4, UR12, RZ ;  /* 0x0000000c04047c10 */ /* 0x004fe4000ff1e0ff */
[C---:B------:R-:W-:Y:S02]  /*0670*/  IADD3 R8, P1, PT, R7.reuse, R10, RZ ;  /* 0x0000000a07087210 */ /* 0x040fe40007f3e0ff */
[----:B------:R-:W-:-:S05]  /*0680*/  IADD3 R14, P2, PT, R7, R12, RZ ;  /* 0x0000000c070e7210 */ /* 0x000fca0007f5e0ff */
[C---:B------:R-:W-:Y:S02]  /*0690*/  IMAD.X R15, R2.reuse, 0x1, R13, P2 ;  /* 0x00000001020f7824 */ /* 0x040fe400010e060d */
[----:B---3--:R-:W-:Y:S01]  /*06a0*/  IMAD.IADD R6, R5, 0x1, R6 ;  /* 0x0000000105067824 */ /* 0x008fe200078e0206 */
[----:B------:R-:W-:Y:S01]  /*06b0*/  IADD3.X R5, PT, PT, R9, UR13, RZ, P0, !PT ;  /* 0x0000000d09057c10 */ /* 0x000fe200087fe4ff */
[----:B------:R-:W-:Y:S02]  /*06c0*/  IMAD.X R9, R2, 0x1, R11, P1 ;  /* 0x0000000102097824 */ /* 0x000fe400008e060b */
[----:B------:R-:W-:-:S05]  /*06d0*/  IMAD R19, R6, R6, RZ ;  /* 0x0000000606137224 */ /* 0x000fca00078e02ff */
[----:B------:R0:W-:Y:S04]  /*06e0*/  STG.E desc[UR4][R4.64], R19 ;  /* 0x0000001304007986 */ /* 0x0001e8000c101904 */
[----:B------:R-:W2:Y:S04]  /*06f0*/  LDG.E R6, desc[UR4][R8.64] ;  /* 0x0000000408067981 */ /* 0x000ea8000c1e1900 */
[----:B------:R-:W2:Y:S01]  /*0700*/  LDG.E R11, desc[UR4][R14.64] ;  /* 0x000000040e0b7981 */ /* 0x000ea2000c1e1900 */
[C---:B------:R-:W-:Y:S02]  /*0710*/  IADD3 R10, P0, PT, R7.reuse, R4, RZ ;  /* 0x00000004070a7210 */ /* 0x040fe40007f1e0ff */
[----:B------:R-:W-:-:S02]  /*0720*/  IADD3 R12, P1, PT, R7, R8, RZ ;  /* 0x00000008070c7210 */ /* 0x000fc40007f3e0ff */
[----:B------:R-:W-:-:S03]  /*0730*/  IADD3 R16, P2, PT, R7, R14, RZ ;  /* 0x0000000e07107210 */ /* 0x000fc60007f5e0ff */
[C---:B------:R-:W-:Y:S02]  /*0740*/  IMAD.X R13, R2.reuse, 0x1, R9, P1 ;  /* 0x00000001020d7824 */ /* 0x040fe400008e0609 */
[----:B------:R-:W-:Y:S02]  /*0750*/  IMAD.X R17, R2, 0x1, R15, P2 ;  /* 0x0000000102117824 */ /* 0x000fe400010e060f */
[----:B--2---:R-:W-:Y:S02]  /*0760*/  IMAD.IADD R6, R6, 0x1, R11 ;  /* 0x0000000106067824 */ /* 0x004fe400078e020b */
[----:B------:R-:W-:Y:S02]  /*0770*/  IMAD.X R11, R2, 0x1, R5, P0 ;  /* 0x00000001020b7824 */ /* 0x000fe400000e0605 */
[----:B------:R-:W-:-:S05]  /*0780*/  IMAD R21, R6, R6, RZ ;  /* 0x0000000606157224 */ /* 0x000fca00078e02ff */
[----:B------:R1:W-:Y:S04]  /*0790*/  STG.E desc[UR4][R10.64], R21 ;  /* 0x000000150a007986 */ /* 0x0003e8000c101904 */
[----:B0-----:R-:W2:Y:S04]  /*07a0*/  LDG.E R5, desc[UR4][R12.64] ;  /* 0x000000040c057981 */ /* 0x001ea8000c1e1900 */
[----:B------:R-:W2:Y:S01]  /*07b0*/  LDG.E R6, desc[UR4][R16.64] ;  /* 0x0000000410067981 */ /* 0x000ea2000c1e1900 */
[C---:B------:R-:W-:Y:S02]  /*07c0*/  IADD3 R4, P0, PT, R7.reuse, R10, RZ ;  /* 0x0000000a07047210 */ /* 0x040fe40007f1e0ff */
[----:B------:R-:W-:-:S02]  /*07d0*/  IADD3 R14, P2, PT, R7, R16, RZ ;  /* 0x00000010070e7210 */ /* 0x000fc40007f5e0ff */
[----:B------:R-:W-:-:S03]  /*07e0*/  IADD3 R8, P1, PT, R7, R12, RZ ;  /* 0x0000000c07087210 */ /* 0x000fc60007f3e0ff */
[C---:B------:R-:W-:Y:S02]  /*07f0*/  IMAD.X R15, R2.reuse, 0x1, R17, P2 ;  /* 0x00000001020f7824 */ /* 0x040fe400010e0611 */
[C---:B------:R-:W-:Y:S02]  /*0800*/  IMAD.X R9, R2.reuse, 0x1, R13, P1 ;  /* 0x0000000102097824 */ /* 0x040fe400008e060d */
[----:B--2---:R-:W-:Y:S02]  /*0810*/  IMAD.IADD R6, R5, 0x1, R6 ;  /* 0x0000000105067824 */ /* 0x004fe400078e0206 */
[----:B------:R-:W-:Y:S02]  /*0820*/  IMAD.X R5, R2, 0x1, R11, P0 ;  /* 0x0000000102057824 */ /* 0x000fe400000e060b */
[----:B------:R-:W-:-:S05]  /*0830*/  IMAD R19, R6, R6, RZ ;  /* 0x0000000606137224 */ /* 0x000fca00078e02ff */
[----:B------:R3:W-:Y:S04]  /*0840*/  STG.E desc[UR4][R4.64], R19 ;  /* 0x0000001304007986 */ /* 0x0007e8000c101904 */
[----:B------:R-:W2:Y:S04]  /*0850*/  LDG.E R8, desc[UR4][R8.64] ;  /* 0x0000000408087981 */ /* 0x000ea8000c1e1900 */
[----:B------:R-:W2:Y:S01]  /*0860*/  LDG.E R15, desc[UR4][R14.64] ;  /* 0x000000040e0f7981 */ /* 0x000ea2000c1e1900 */
[----:B-1----:R-:W-:-:S05]  /*0870*/  IADD3 R10, P0, PT, R7, R4, RZ ;  /* 0x00000004070a7210 */ /* 0x002fca0007f1e0ff */
[----:B------:R-:W-:Y:S01]  /*0880*/  IMAD.X R11, R2, 0x1, R5, P0 ;  /* 0x00000001020b7824 */ /* 0x000fe200000e0605 */
[----:B------:R-:W-:-:S05]  /*0890*/  IADD3 R0, P0, PT, R7, R0, RZ ;  /* 0x0000000007007210 */ /* 0x000fca0007f1e0ff */
[----:B------:R-:W-:Y:S01]  /*08a0*/  IMAD.X R3, R2, 0x1, R3, P0 ;  /* 0x0000000102037824 */ /* 0x000fe200000e0603 */
[----:B------:R-:W-:-:S04]  /*08b0*/  ISETP.GE.U32.AND P0, PT, R0, UR14, PT ;  /* 0x0000000e00007c0c */ /* 0x000fc8000bf06070 */
[----:B------:R-:W-:Y:S01]  /*08c0*/  ISETP.GE.AND.EX P0, PT, R3, UR15, PT, P0 ;  /* 0x0000000f03007c0c */ /* 0x000fe2000bf06300 */
[----:B--2---:R-:W-:-:S04]  /*08d0*/  IMAD.IADD R6, R8, 0x1, R15 ;  /* 0x0000000108067824 */ /* 0x004fc800078e020f */
[----:B------:R-:W-:-:S05]  /*08e0*/  IMAD R13, R6, R6, RZ ;  /* 0x00000006060d7224 */ /* 0x000fca00078e02ff */
[----:B------:R3:W-:Y:S03]  /*08f0*/  STG.E desc[UR4][R10.64], R13 ;  /* 0x0000000d0a007986 */ /* 0x0007e6000c101904 */
[----:B------:R-:W-:Y:S05]  /*0900*/  @!P0 BRA `(.L_x_6) ;  /* 0xfffffffc00348947 */ /* 0x000fea000383ffff */
[----:B------:R-:W-:Y:S05]  /*0910*/  EXIT ;  /* 0x000000000000794d */ /* 0x000fea0003800000 */
        .weak           $__internal_0_$__cuda_sm20_div_u64
        .type           $__internal_0_$__cuda_sm20_div_u64,@function
        .size           $__internal_0_$__cuda_sm20_div_u64,(.L_x_8 - $__internal_0_$__cuda_sm20_div_u64)
$__internal_0_$__cuda_sm20_div_u64:
[----:B------:R-:W-:Y:S02]  /*0920*/  IMAD.MOV.U32 R12, RZ, RZ, R5 ;  /* 0x000000ffff0c7224 */ /* 0x000fe400078e0005 */
[----:B------:R-:W-:-:S04]  /*0930*/  IMAD.MOV.U32 R13, RZ, RZ, RZ ;  /* 0x000000ffff0d7224 */ /* 0x000fc800078e00ff */
[----:B------:R-:W0:Y:S08]  /*0940*/  I2F.U64.RP R12, R12 ;  /* 0x0000000c000c7312 */ /* 0x000e300000309000 */
[----:B0-----:R-:W0:Y:S02]  /*0950*/  MUFU.RCP R8, R12 ;  /* 0x0000000c00087308 */ /* 0x001e240000001000 */
[----:B0-----:R-:W-:-:S06]  /*0960*/  VIADD R8, R8, 0x1ffffffe ;  /* 0x1ffffffe08087836 */ /* 0x001fcc0000000000 */
[----:B------:R-:W0:Y:S02]  /*0970*/  F2I.U64.TRUNC R8, R8 ;  /* 0x0000000800087311 */ /* 0x000e24000020d800 */
[----:B0-----:R-:W-:-:S04]  /*0980*/  IMAD.WIDE.U32 R10, R8, R5, RZ ;  /* 0x00000005080a7225 */ /* 0x001fc800078e00ff */
[----:B------:R-:W-:Y:S01]  /*0990*/  IMAD R11, R9, R5, R11 ;  /* 0x00000005090b7224 */ /* 0x000fe200078e020b */
[----:B------:R-:W-:-:S05]  /*09a0*/  IADD3 R15, P0, PT, RZ, -R10, RZ ;  /* 0x8000000aff0f7210 */ /* 0x000fca0007f1e0ff */
[----:B------:R-:W-:-:S04]  /*09b0*/  IMAD.HI.U32 R10, R8, R15, RZ ;  /* 0x0000000f080a7227 */ /* 0x000fc800078e00ff */
[----:B------:R-:W-:Y:S02]  /*09c0*/  IMAD.X R17, RZ, RZ, ~R11, P0 ;  /* 0x000000ffff117224 */ /* 0x000fe400000e0e0b */
[----:B------:R-:W-:Y:S02]  /*09d0*/  IMAD.MOV.U32 R11, RZ, RZ, R8 ;  /* 0x000000ffff0b7224 */ /* 0x000fe400078e0008 */
[-C--:B------:R-:W-:Y:S02]  /*09e0*/  IMAD R13, R9, R17.reuse, RZ ;  /* 0x00000011090d7224 */ /* 0x080fe400078e02ff */
[----:B------:R-:W-:-:S04]  /*09f0*/  IMAD.WIDE.U32 R10, P0, R8, R17, R10 ;  /* 0x00000011080a7225 */ /* 0x000fc8000780000a */
[----:B------:R-:W-:-:S04]  /*0a00*/  IMAD.HI.U32 R17, R9, R17, RZ ;  /* 0x0000001109117227 */ /* 0x000fc800078e00ff */
[----:B------:R-:W-:-:S05]  /*0a10*/  IMAD.HI.U32 R10, P1, R9, R15, R10 ;  /* 0x0000000f090a7227 */ /* 0x000fca000782000a */
[----:B------:R-:W-:Y:S01]  /*0a20*/  IADD3 R11, P2, PT, R13, R10, RZ ;  /* 0x0000000a0d0b7210 */ /* 0x000fe20007f5e0ff */
[----:B------:R-:W-:-:S04]  /*0a30*/  IMAD.X R10, R17, 0x1, R9, P0 ;  /* 0x00000001110a7824 */ /* 0x000fc800000e0609 */
[----:B------:R-:W-:Y:S01]  /*0a40*/  IMAD.WIDE.U32 R8, R11, R5, RZ ;  /* 0x000000050b087225 */ /* 0x000fe200078e00ff */
[----:B------:R-:W-:Y:S02]  /*0a50*/  IADD3.X R13, PT, PT, RZ, RZ, R10, P2, P1 ;  /* 0x000000ffff0d7210 */ /* 0x000fe400017e240a */
[----:B------:R-:W-:-:S03]  /*0a60*/  IADD3 R15, P0, PT, RZ, -R8, RZ ;  /* 0x80000008ff0f7210 */ /* 0x000fc60007f1e0ff */
[----:B------:R-:W-:Y:S02]  /*0a70*/  IMAD R8, R13, R5, R9 ;  /* 0x000000050d087224 */ /* 0x000fe400078e0209 */
[----:B------:R-:W-:Y:S02]  /*0a80*/  IMAD.MOV.U32 R9, RZ, RZ, RZ ;  /* 0x000000ffff097224 */ /* 0x000fe400078e00ff */
[----:B------:R-:W-:-:S04]  /*0a90*/  IMAD.HI.U32 R10, R11, R15, RZ ;  /* 0x0000000f0b0a7227 */ /* 0x000fc800078e00ff */
[----:B------:R-:W-:-:S04]  /*0aa0*/  IMAD.X R8, RZ, RZ, ~R8, P0 ;  /* 0x000000ffff087224 */ /* 0x000fc800000e0e08 */
[----:B------:R-:W-:-:S04]  /*0ab0*/  IMAD.WIDE.U32 R10, P0, R11, R8, R10 ;  /* 0x000000080b0a7225 */ /* 0x000fc8000780000a */
[C---:B------:R-:W-:Y:S02]  /*0ac0*/  IMAD R12, R13.reuse, R8, RZ ;  /* 0x000000080d0c7224 */ /* 0x040fe400078e02ff */
[----:B------:R-:W-:-:S04]  /*0ad0*/  IMAD.HI.U32 R11, P1, R13, R15, R10 ;  /* 0x0000000f0d0b7227 */ /* 0x000fc8000782000a */
[----:B------:R-:W-:Y:S01]  /*0ae0*/  IMAD.HI.U32 R8, R13, R8, RZ ;  /* 0x000000080d087227 */ /* 0x000fe200078e00ff */
[----:B------:R-:W-:-:S03]  /*0af0*/  IADD3 R11, P2, PT, R12, R11, RZ ;  /* 0x0000000b0c0b7210 */ /* 0x000fc60007f5e0ff */
[----:B------:R-:W-:Y:S02]  /*0b00*/  IMAD.X R13, R8, 0x1, R13, P0 ;  /* 0x00000001080d7824 */ /* 0x000fe400000e060d */
[----:B------:R-:W-:-:S03]  /*0b10*/  IMAD.HI.U32 R8, R11, R4, RZ ;  /* 0x000000040b087227 */ /* 0x000fc600078e00ff */
[----:B------:R-:W-:Y:S01]  /*0b20*/  IADD3.X R13, PT, PT, RZ, RZ, R13, P2, P1 ;  /* 0x000000ffff0d7210 */ /* 0x000fe200017e240d */
[----:B------:R-:W-:-:S04]  /*0b30*/  IMAD.WIDE.U32 R8, R11, R7, R8 ;  /* 0x000000070b087225 */ /* 0x000fc800078e0008 */
[C---:B------:R-:W-:Y:S02]  /*0b40*/  IMAD R11, R13.reuse, R7, RZ ;  /* 0x000000070d0b7224 */ /* 0x040fe400078e02ff */
[----:B------:R-:W-:-:S04]  /*0b50*/  IMAD.HI.U32 R8, P0, R13, R4, R8 ;  /* 0x000000040d087227 */ /* 0x000fc80007800008 */
[----:B------:R-:W-:Y:S01]  /*0b60*/  IMAD.HI.U32 R13, R13, R7, RZ ;  /* 0x000000070d0d7227 */ /* 0x000fe200078e00ff */
[----:B------:R-:W-:-:S03]  /*0b70*/  IADD3 R10, P1, PT, R11, R8, RZ ;  /* 0x000000080b0a7210 */ /* 0x000fc60007f3e0ff */
[----:B------:R-:W-:-:S04]  /*0b80*/  IMAD.X R8, RZ, RZ, R13, P0 ;  /* 0x000000ffff087224 */ /* 0x000fc800000e060d */
[----:B------:R-:W-:Y:S02]  /*0b90*/  IMAD.X R11, RZ, RZ, R8, P1 ;  /* 0x000000ffff0b7224 */ /* 0x000fe400008e0608 */
[----:B------:R-:W-:-:S04]  /*0ba0*/  IMAD.WIDE.U32 R8, R10, R5, RZ ;  /* 0x000000050a087225 */ /* 0x000fc800078e00ff */
[----:B------:R-:W-:Y:S01]  /*0bb0*/  IMAD R12, R11, R5, R9 ;  /* 0x000000050b0c7224 */ /* 0x000fe200078e0209 */
[----:B------:R-:W-:-:S04]  /*0bc0*/  IADD3 R14, P0, PT, -R8, R4, RZ ;  /* 0x00000004080e7210 */ /* 0x000fc80007f1e1ff */
[-C--:B------:R-:W-:Y:S01]  /*0bd0*/  IADD3 R4, P1, PT, -R5, R14.reuse, RZ ;  /* 0x0000000e05047210 */ /* 0x080fe20007f3e1ff */
[----:B------:R-:W-:Y:S01]  /*0be0*/  IMAD.X R12, R7, 0x1, ~R12, P0 ;  /* 0x00000001070c7824 */ /* 0x000fe200000e0e0c */
[----:B------:R-:W-:Y:S02]  /*0bf0*/  ISETP.GE.U32.AND P0, PT, R14, R5, PT ;  /* 0x000000050e00720c */ /* 0x000fe40003f06070 */
[----:B------:R-:W-:Y:S02]  /*0c00*/  IADD3 R7, P2, PT, R10, 0x1, RZ ;  /* 0x000000010a077810 */ /* 0x000fe40007f5e0ff */
[C---:B------:R-:W-:Y:S02]  /*0c10*/  ISETP.GE.U32.AND.EX P0, PT, R12.reuse, RZ, PT, P0 ;  /* 0x000000ff0c00720c */ /* 0x040fe40003f06100 */
[----:B------:R-:W-:Y:S01]  /*0c20*/  IADD3.X R9, PT, PT, R12, -0x1, RZ, P1, !PT ;  /* 0xffffffff0c097810 */ /* 0x000fe20000ffe4ff */
[----:B------:R-:W-:Y:S01]  /*0c30*/  IMAD.X R8, RZ, RZ, R11, P2 ;  /* 0x000000ffff087224 */ /* 0x000fe200010e060b */
[----:B------:R-:W-:-:S02]  /*0c40*/  SEL R4, R4, R14, P0 ;  /* 0x0000000e04047207 */ /* 0x000fc40000000000 */
[----:B------:R-:W-:Y:S02]  /*0c50*/  SEL R7, R7, R10, P0 ;  /* 0x0000000a07077207 */ /* 0x000fe40000000000 */
[----:B------:R-:W-:Y:S02]  /*0c60*/  SEL R9, R9, R12, P0 ;  /* 0x0000000c09097207 */ /* 0x000fe40000000000 */
[----:B------:R-:W-:Y:S02]  /*0c70*/  SEL R8, R8, R11, P0 ;  /* 0x0000000b08087207 */ /* 0x000fe40000000000 */
[----:B------:R-:W-:Y:S02]  /*0c80*/  ISETP.GE.U32.AND P0, PT, R4, R5, PT ;  /* 0x000000050400720c */ /* 0x000fe40003f06070 */
[----:B------:R-:W-:Y:S02]  /*0c90*/  IADD3 R4, P2, PT, R7, 0x1, RZ ;  /* 0x0000000107047810 */ /* 0x000fe40007f5e0ff */
[----:B------:R-:W-:-:S02]  /*0ca0*/  ISETP.GE.U32.AND.EX P0, PT, R9, RZ, PT, P0 ;  /* 0x000000ff0900720c */ /* 0x000fc40003f06100 */
[----:B------:R-:W-:Y:S01]  /*0cb0*/  ISETP.NE.U32.AND P1, PT, R5, RZ, PT ;  /* 0x000000ff0500720c */ /* 0x000fe20003f25070 */
[----:B------:R-:W-:Y:S01]  /*0cc0*/  IMAD.X R9, RZ, RZ, R8, P2 ;  /* 0x000000ffff097224 */ /* 0x000fe200010e0608 */
[----:B------:R-:W-:Y:S01]  /*0cd0*/  SEL R4, R4, R7, P0 ;  /* 0x0000000704047207 */ /* 0x000fe20000000000 */
[----:B------:R-:W-:Y:S01]  /*0ce0*/  IMAD.MOV.U32 R7, RZ, RZ, 0x0 ;  /* 0x00000000ff077424 */ /* 0x000fe200078e00ff */
[----:B------:R-:W-:Y:S02]  /*0cf0*/  ISETP.NE.AND.EX P1, PT, RZ, RZ, PT, P1 ;  /* 0x000000ffff00720c */ /* 0x000fe40003f25310 */
[----:B------:R-:W-:Y:S02]  /*0d00*/  SEL R9, R9, R8, P0 ;  /* 0x0000000809097207 */ /* 0x000fe40000000000 */
[----:B------:R-:W-:Y:S02]  /*0d10*/  SEL R4, R4, 0xffffffff, P1 ;  /* 0xffffffff04047807 */ /* 0x000fe40000800000 */
[----:B------:R-:W-:Y:S01]  /*0d20*/  SEL R9, R9, 0xffffffff, P1 ;  /* 0xffffffff09097807 */ /* 0x000fe20000800000 */
[----:B------:R-:W-:Y:S06]  /*0d30*/  RET.REL.NODEC R6 `(_Z6kernelPiS_S_x) ;  /* 0xfffffff006b07950 */ /* 0x000fec0003c3ffff */
.L_x_7:
[----:B------:R-:W-:-:S00]  /*0d40*/  BRA `(.L_x_7) ;  /* 0xfffffffc00fc7947 */ /* 0x000fc0000383ffff */
[----:B------:R-:W-:-:S00]  /*0d50*/  NOP ;  /* 0x0000000000007918 */ /* 0x000fc00000000000 */
        /* <DEDUP_REMOVED lines=10> */
.L_x_8:


//--------------------- .nv.shared.reserved.0     --------------------------
	.section	.nv.shared.reserved.0,"aw",@nobits
	.weak		__nv_reservedSMEM_offset_0_alias
	.size		__nv_reservedSMEM_offset_0_alias, 0, 64
	.other		__nv_reservedSMEM_offset_0_alias,@"STO_CUDA_RESERVED_SHARED STV_DEFAULT"
__nv_reservedSMEM_offset_0_alias:
	.zero		0
	.zero		64


//--------------------- .nv.constant0._Z6kernelPiS_S_x --------------------------
	.section	.nv.constant0._Z6kernelPiS_S_x,"a",@progbits
	.sectionflags	@""
	.align	4
.nv.constant0._Z6kernelPiS_S_x:
	.zero		928


//--------------------- SYMBOLS --------------------------

	.type		.nv.reservedSmem.offset0,@object
	.size		.nv.reservedSmem.offset0,0x4
